//
// Generated by NVIDIA NVVM Compiler
//
// Compiler Build ID: CL-36424714
// Cuda compilation tools, release 13.0, V13.0.88
// Based on NVVM 20.0.0
//

.version 9.0
.target sm_100
.address_size 64

	// .globl	_Z19computeForcesKerneliPK7double3PS_

.visible .entry _Z19computeForcesKerneliPK7double3PS_(
	.param .u32 _Z19computeForcesKerneliPK7double3PS__param_0,
	.param .u64 .ptr .align 1 _Z19computeForcesKerneliPK7double3PS__param_1,
	.param .u64 .ptr .align 1 _Z19computeForcesKerneliPK7double3PS__param_2
)
{
	.reg .pred 	%p<9>;
	.reg .b32 	%r<20>;
	.reg .b64 	%rd<18>;
	.reg .b64 	%fd<185>;

	ld.param.u32 	%r10, [_Z19computeForcesKerneliPK7double3PS__param_0];
	ld.param.u64 	%rd6, [_Z19computeForcesKerneliPK7double3PS__param_1];
	cvta.to.global.u64 	%rd1, %rd6;
	mov.u32 	%r11, %ctaid.x;
	mov.u32 	%r12, %ntid.x;
	mov.u32 	%r13, %tid.x;
	mad.lo.s32 	%r1, %r11, %r12, %r13;
	setp.ge.s32 	%p1, %r1, %r10;
	@%p1 bra 	$L__BB0_11;
	setp.lt.s32 	%p2, %r10, 1;
	mov.f64 	%fd182, 0d0000000000000000;
	mov.f64 	%fd183, %fd182;
	mov.f64 	%fd184, %fd182;
	@%p2 bra 	$L__BB0_10;
	mul.wide.s32 	%rd7, %r1, 24;
	add.s64 	%rd8, %rd1, %rd7;
	ld.global.f64 	%fd1, [%rd8];
	ld.global.f64 	%fd2, [%rd8+8];
	ld.global.f64 	%fd3, [%rd8+16];
	and.b32  	%r2, %r10, 3;
	setp.lt.u32 	%p3, %r10, 4;
	mov.f64 	%fd184, 0d0000000000000000;
	mov.b32 	%r19, 0;
	mov.f64 	%fd183, %fd184;
	mov.f64 	%fd182, %fd184;
	@%p3 bra 	$L__BB0_5;
	and.b32  	%r19, %r10, 2147483644;
	neg.s32 	%r17, %r19;
	add.s64 	%rd17, %rd1, 48;
	mov.f64 	%fd184, 0d0000000000000000;
$L__BB0_4:
	.pragma "nounroll";
	ld.global.f64 	%fd35, [%rd17+-48];
	sub.f64 	%fd36, %fd35, %fd1;
	ld.global.f64 	%fd37, [%rd17+-40];
	sub.f64 	%fd38, %fd37, %fd2;
	ld.global.f64 	%fd39, [%rd17+-32];
	sub.f64 	%fd40, %fd39, %fd3;
	fma.rn.f64 	%fd41, %fd36, %fd36, 0d20CA2FE76A3F9475;
	fma.rn.f64 	%fd42, %fd38, %fd38, %fd41;
	fma.rn.f64 	%fd43, %fd40, %fd40, %fd42;
	sqrt.rn.f64 	%fd44, %fd43;
	rcp.rn.f64 	%fd45, %fd44;
	mul.f64 	%fd46, %fd36, %fd45;
	mul.f64 	%fd47, %fd45, %fd46;
	fma.rn.f64 	%fd48, %fd45, %fd47, %fd184;
	mul.f64 	%fd49, %fd38, %fd45;
	mul.f64 	%fd50, %fd45, %fd49;
	fma.rn.f64 	%fd51, %fd45, %fd50, %fd183;
	mul.f64 	%fd52, %fd40, %fd45;
	mul.f64 	%fd53, %fd45, %fd52;
	fma.rn.f64 	%fd54, %fd45, %fd53, %fd182;
	ld.global.f64 	%fd55, [%rd17+-24];
	sub.f64 	%fd56, %fd55, %fd1;
	ld.global.f64 	%fd57, [%rd17+-16];
	sub.f64 	%fd58, %fd57, %fd2;
	ld.global.f64 	%fd59, [%rd17+-8];
	sub.f64 	%fd60, %fd59, %fd3;
	fma.rn.f64 	%fd61, %fd56, %fd56, 0d20CA2FE76A3F9475;
	fma.rn.f64 	%fd62, %fd58, %fd58, %fd61;
	fma.rn.f64 	%fd63, %fd60, %fd60, %fd62;
	sqrt.rn.f64 	%fd64, %fd63;
	rcp.rn.f64 	%fd65, %fd64;
	mul.f64 	%fd66, %fd56, %fd65;
	mul.f64 	%fd67, %fd65, %fd66;
	fma.rn.f64 	%fd68, %fd65, %fd67, %fd48;
	mul.f64 	%fd69, %fd58, %fd65;
	mul.f64 	%fd70, %fd65, %fd69;
	fma.rn.f64 	%fd71, %fd65, %fd70, %fd51;
	mul.f64 	%fd72, %fd60, %fd65;
	mul.f64 	%fd73, %fd65, %fd72;
	fma.rn.f64 	%fd74, %fd65, %fd73, %fd54;
	ld.global.f64 	%fd75, [%rd17];
	sub.f64 	%fd76, %fd75, %fd1;
	ld.global.f64 	%fd77, [%rd17+8];
	sub.f64 	%fd78, %fd77, %fd2;
	ld.global.f64 	%fd79, [%rd17+16];
	sub.f64 	%fd80, %fd79, %fd3;
	fma.rn.f64 	%fd81, %fd76, %fd76, 0d20CA2FE76A3F9475;
	fma.rn.f64 	%fd82, %fd78, %fd78, %fd81;
	fma.rn.f64 	%fd83, %fd80, %fd80, %fd82;
	sqrt.rn.f64 	%fd84, %fd83;
	rcp.rn.f64 	%fd85, %fd84;
	mul.f64 	%fd86, %fd76, %fd85;
	mul.f64 	%fd87, %fd85, %fd86;
	fma.rn.f64 	%fd88, %fd85, %fd87, %fd68;
	mul.f64 	%fd89, %fd78, %fd85;
	mul.f64 	%fd90, %fd85, %fd89;
	fma.rn.f64 	%fd91, %fd85, %fd90, %fd71;
	mul.f64 	%fd92, %fd80, %fd85;
	mul.f64 	%fd93, %fd85, %fd92;
	fma.rn.f64 	%fd94, %fd85, %fd93, %fd74;
	ld.global.f64 	%fd95, [%rd17+24];
	sub.f64 	%fd96, %fd95, %fd1;
	ld.global.f64 	%fd97, [%rd17+32];
	sub.f64 	%fd98, %fd97, %fd2;
	ld.global.f64 	%fd99, [%rd17+40];
	sub.f64 	%fd100, %fd99, %fd3;
	fma.rn.f64 	%fd101, %fd96, %fd96, 0d20CA2FE76A3F9475;
	fma.rn.f64 	%fd102, %fd98, %fd98, %fd101;
	fma.rn.f64 	%fd103, %fd100, %fd100, %fd102;
	sqrt.rn.f64 	%fd104, %fd103;
	rcp.rn.f64 	%fd105, %fd104;
	mul.f64 	%fd106, %fd96, %fd105;
	mul.f64 	%fd107, %fd105, %fd106;
	fma.rn.f64 	%fd184, %fd105, %fd107, %fd88;
	mul.f64 	%fd108, %fd98, %fd105;
	mul.f64 	%fd109, %fd105, %fd108;
	fma.rn.f64 	%fd183, %fd105, %fd109, %fd91;
	mul.f64 	%fd110, %fd100, %fd105;
	mul.f64 	%fd111, %fd105, %fd110;
	fma.rn.f64 	%fd182, %fd105, %fd111, %fd94;
	add.s32 	%r17, %r17, 4;
	add.s64 	%rd17, %rd17, 96;
	setp.ne.s32 	%p4, %r17, 0;
	@%p4 bra 	$L__BB0_4;
$L__BB0_5:
	setp.eq.s32 	%p5, %r2, 0;
	@%p5 bra 	$L__BB0_10;
	setp.eq.s32 	%p6, %r2, 1;
	@%p6 bra 	$L__BB0_8;
	mul.wide.u32 	%rd9, %r19, 24;
	add.s64 	%rd10, %rd1, %rd9;
	ld.global.f64 	%fd113, [%rd10];
	sub.f64 	%fd114, %fd113, %fd1;
	ld.global.f64 	%fd115, [%rd10+8];
	sub.f64 	%fd116, %fd115, %fd2;
	ld.global.f64 	%fd117, [%rd10+16];
	sub.f64 	%fd118, %fd117, %fd3;
	fma.rn.f64 	%fd119, %fd114, %fd114, 0d20CA2FE76A3F9475;
	fma.rn.f64 	%fd120, %fd116, %fd116, %fd119;
	fma.rn.f64 	%fd121, %fd118, %fd118, %fd120;
	sqrt.rn.f64 	%fd122, %fd121;
	rcp.rn.f64 	%fd123, %fd122;
	mul.f64 	%fd124, %fd114, %fd123;
	mul.f64 	%fd125, %fd123, %fd124;
	fma.rn.f64 	%fd126, %fd123, %fd125, %fd184;
	mul.f64 	%fd127, %fd116, %fd123;
	mul.f64 	%fd128, %fd123, %fd127;
	fma.rn.f64 	%fd129, %fd123, %fd128, %fd183;
	mul.f64 	%fd130, %fd118, %fd123;
	mul.f64 	%fd131, %fd123, %fd130;
	fma.rn.f64 	%fd132, %fd123, %fd131, %fd182;
	ld.global.f64 	%fd133, [%rd10+24];
	sub.f64 	%fd134, %fd133, %fd1;
	ld.global.f64 	%fd135, [%rd10+32];
	sub.f64 	%fd136, %fd135, %fd2;
	ld.global.f64 	%fd137, [%rd10+40];
	sub.f64 	%fd138, %fd137, %fd3;
	fma.rn.f64 	%fd139, %fd134, %fd134, 0d20CA2FE76A3F9475;
	fma.rn.f64 	%fd140, %fd136, %fd136, %fd139;
	fma.rn.f64 	%fd141, %fd138, %fd138, %fd140;
	sqrt.rn.f64 	%fd142, %fd141;
	rcp.rn.f64 	%fd143, %fd142;
	mul.f64 	%fd144, %fd134, %fd143;
	mul.f64 	%fd145, %fd143, %fd144;
	fma.rn.f64 	%fd184, %fd143, %fd145, %fd126;
	mul.f64 	%fd146, %fd136, %fd143;
	mul.f64 	%fd147, %fd143, %fd146;
	fma.rn.f64 	%fd183, %fd143, %fd147, %fd129;
	mul.f64 	%fd148, %fd138, %fd143;
	mul.f64 	%fd149, %fd143, %fd148;
	fma.rn.f64 	%fd182, %fd143, %fd149, %fd132;
	add.s32 	%r19, %r19, 2;
$L__BB0_8:
	and.b32  	%r16, %r10, 1;
	setp.eq.b32 	%p7, %r16, 1;
	not.pred 	%p8, %p7;
	@%p8 bra 	$L__BB0_10;
	mul.wide.u32 	%rd11, %r19, 24;
	add.s64 	%rd12, %rd1, %rd11;
	ld.global.f64 	%fd150, [%rd12];
	sub.f64 	%fd151, %fd150, %fd1;
	ld.global.f64 	%fd152, [%rd12+8];
	sub.f64 	%fd153, %fd152, %fd2;
	ld.global.f64 	%fd154, [%rd12+16];
	sub.f64 	%fd155, %fd154, %fd3;
	fma.rn.f64 	%fd156, %fd151, %fd151, 0d20CA2FE76A3F9475;
	fma.rn.f64 	%fd157, %fd153, %fd153, %fd156;
	fma.rn.f64 	%fd158, %fd155, %fd155, %fd157;
	sqrt.rn.f64 	%fd159, %fd158;
	rcp.rn.f64 	%fd160, %fd159;
	mul.f64 	%fd161, %fd151, %fd160;
	mul.f64 	%fd162, %fd160, %fd161;
	fma.rn.f64 	%fd184, %fd160, %fd162, %fd184;
	mul.f64 	%fd163, %fd153, %fd160;
	mul.f64 	%fd164, %fd160, %fd163;
	fma.rn.f64 	%fd183, %fd160, %fd164, %fd183;
	mul.f64 	%fd165, %fd155, %fd160;
	mul.f64 	%fd166, %fd160, %fd165;
	fma.rn.f64 	%fd182, %fd160, %fd166, %fd182;
$L__BB0_10:
	ld.param.u64 	%rd16, [_Z19computeForcesKerneliPK7double3PS__param_2];
	cvta.to.global.u64 	%rd13, %rd16;
	mul.wide.s32 	%rd14, %r1, 24;
	add.s64 	%rd15, %rd13, %rd14;
	st.global.f64 	[%rd15], %fd184;
	st.global.f64 	[%rd15+8], %fd183;
	st.global.f64 	[%rd15+16], %fd182;
$L__BB0_11:
	ret;

}


// ===== COMPILED SASS (sm_100) =====

	.target	sm_100

	.elftype	@"ET_EXEC"


//--------------------- .note.nv.tkinfo           --------------------------
	.section	.note.nv.tkinfo,"",@"SHT_NOTE"
	.sectionflags	@"SHF_NOTE_NV_TKINFO"
	.tkinfo
        /*0018*/ 	.word	0x00000002
        /*0030*/ 	.string	""
        /*0030*/ 	.string	"ptxas"
        /*0030*/ 	.string	"Cuda compilation tools, release 13.0, V13.0.88"
        /*0030*/ 	.string	"Build cuda_13.0.r13.0/compiler.36424714_0"
        /*0030*/ 	.string	"-arch sm_100 -m 64 "



//--------------------- .note.nv.cuinfo           --------------------------
	.section	.note.nv.cuinfo,"",@"SHT_NOTE"
	.sectionflags	@"SHF_NOTE_NV_CUINFO"
        /*0018*/ 	.short	0x0002
        /*001a*/ 	.short	0x0064
        /*001c*/ 	.short	0x0082
	.zero		2


//--------------------- .nv.info                  --------------------------
	.section	.nv.info,"",@"SHT_CUDA_INFO"
	.align	4


	//----- nvinfo : EIATTR_REGCOUNT
	.align		4
        /*0000*/ 	.byte	0x04, 0x2f
        /*0002*/ 	.short	(.L_1 - .L_0)
	.align		4
.L_0:
        /*0004*/ 	.word	index@(_Z19computeForcesKerneliPK7double3PS_)
        /*0008*/ 	.word	0x0000002a


	//----- nvinfo : EIATTR_FRAME_SIZE
	.align		4
.L_1:
        /*000c*/ 	.byte	0x04, 0x11
        /*000e*/ 	.short	(.L_3 - .L_2)
	.align		4
.L_2:
        /*0010*/ 	.word	index@($__internal_1_$__cuda_sm20_dsqrt_rn_f64_mediumpath_v1)
        /*0014*/ 	.word	0x00000000


	//----- nvinfo : EIATTR_FRAME_SIZE
	.align		4
.L_3:
        /*0018*/ 	.byte	0x04, 0x11
        /*001a*/ 	.short	(.L_5 - .L_4)
	.align		4
.L_4:
        /*001c*/ 	.word	index@($__internal_0_$__cuda_sm20_dblrcp_rn_slowpath_v3)
        /*0020*/ 	.word	0x00000000


	//----- nvinfo : EIATTR_FRAME_SIZE
	.align		4
.L_5:
        /*0024*/ 	.byte	0x04, 0x11
        /*0026*/ 	.short	(.L_7 - .L_6)
	.align		4
.L_6:
        /*0028*/ 	.word	index@(_Z19computeForcesKerneliPK7double3PS_)
        /*002c*/ 	.word	0x00000000


	//----- nvinfo : EIATTR_MIN_STACK_SIZE
	.align		4
.L_7:
        /*0030*/ 	.byte	0x04, 0x12
        /*0032*/ 	.short	(.L_9 - .L_8)
	.align		4
.L_8:
        /*0034*/ 	.word	index@(_Z19computeForcesKerneliPK7double3PS_)
        /*0038*/ 	.word	0x00000000
.L_9:


//--------------------- .nv.compat                --------------------------
	.section	.nv.compat,"",@"SHT_CUDA_COMPAT_INFO"
	.align	4
        /*0000*/ 	.byte	0x02, 0x09, 0x00, 0x00, 0x02, 0x02, 0x01, 0x00, 0x02, 0x05, 0x05, 0x00, 0x03, 0x07, 0x01, 0x01
        /*0010*/ 	.byte	0x02, 0x03, 0x00, 0x00, 0x02, 0x06, 0x01, 0x00, 0x04, 0x0b, 0x08, 0x00, 0x01, 0x00, 0x00, 0x00
        /*0020*/ 	.byte	0x00, 0x00, 0x00, 0x00


//--------------------- .nv.info._Z19computeForcesKerneliPK7double3PS_ --------------------------
	.section	.nv.info._Z19computeForcesKerneliPK7double3PS_,"",@"SHT_CUDA_INFO"
	.sectionflags	@""
	.align	4


	//----- nvinfo : EIATTR_CUDA_API_VERSION
	.align		4
        /*0000*/ 	.byte	0x04, 0x37
        /*0002*/ 	.short	(.L_11 - .L_10)
.L_10:
        /*0004*/ 	.word	0x00000082


	//----- nvinfo : EIATTR_KPARAM_INFO
	.align		4
.L_11:
        /*0008*/ 	.byte	0x04, 0x17
        /*000a*/ 	.short	(.L_13 - .L_12)
.L_12:
        /*000c*/ 	.word	0x00000000
        /*0010*/ 	.short	0x0002
        /*0012*/ 	.short	0x0010
        /*0014*/ 	.byte	0x00, 0xf5, 0x21, 0x00


	//----- nvinfo : EIATTR_KPARAM_INFO
	.align		4
.L_13:
        /*0018*/ 	.byte	0x04, 0x17
        /*001a*/ 	.short	(.L_15 - .L_14)
.L_14:
        /*001c*/ 	.word	0x00000000
        /*0020*/ 	.short	0x0001
        /*0022*/ 	.short	0x0008
        /*0024*/ 	.byte	0x00, 0xf5, 0x21, 0x00


	//----- nvinfo : EIATTR_KPARAM_INFO
	.align		4
.L_15:
        /*0028*/ 	.byte	0x04, 0x17
        /*002a*/ 	.short	(.L_17 - .L_16)
.L_16:
        /*002c*/ 	.word	0x00000000
        /*0030*/ 	.short	0x0000
        /*0032*/ 	.short	0x0000
        /*0034*/ 	.byte	0x00, 0xf0, 0x11, 0x00


	//----- nvinfo : EIATTR_SPARSE_MMA_MASK
	.align		4
.L_17:
        /*0038*/ 	.byte	0x03, 0x50
        /*003a*/ 	.short	0x0000


	//----- nvinfo : EIATTR_MAXREG_COUNT
	.align		4
        /*003c*/ 	.byte	0x03, 0x1b
        /*003e*/ 	.short	0x00ff


	//----- nvinfo : EIATTR_MERCURY_ISA_VERSION
	.align		4
        /*0040*/ 	.byte	0x03, 0x5f
        /*0042*/ 	.short	0x0101


	//----- nvinfo : EIATTR_VRC_CTA_INIT_COUNT
	.align		4
        /*0044*/ 	.byte	0x02, 0x4a
	.zero		1
	.zero		1


	//----- nvinfo : EIATTR_EXIT_INSTR_OFFSETS
	.align		4
        /*0048*/ 	.byte	0x04, 0x1c
        /*004a*/ 	.short	(.L_19 - .L_18)


	//   ....[0]....
.L_18:
        /*004c*/ 	.word	0x00000070


	//   ....[1]....
        /*0050*/ 	.word	0x00001df0


	//----- nvinfo : EIATTR_CRS_STACK_SIZE
	.align		4
.L_19:
        /*0054*/ 	.byte	0x04, 0x1e
        /*0056*/ 	.short	(.L_21 - .L_20)
.L_20:
        /*0058*/ 	.word	0x00000000


	//----- nvinfo : EIATTR_CBANK_PARAM_SIZE
	.align		4
.L_21:
        /*005c*/ 	.byte	0x03, 0x19
        /*005e*/ 	.short	0x0018


	//----- nvinfo : EIATTR_PARAM_CBANK
	.align		4
        /*0060*/ 	.byte	0x04, 0x0a
        /*0062*/ 	.short	(.L_23 - .L_22)
	.align		4
.L_22:
        /*0064*/ 	.word	index@(.nv.constant0._Z19computeForcesKerneliPK7double3PS_)
        /*0068*/ 	.short	0x0380
        /*006a*/ 	.short	0x0018


	//----- nvinfo : EIATTR_SW_WAR
	.align		4
.L_23:
        /*006c*/ 	.byte	0x04, 0x36
        /*006e*/ 	.short	(.L_25 - .L_24)
.L_24:
        /*0070*/ 	.word	0x00000008
.L_25:


//--------------------- .nv.callgraph             --------------------------
	.section	.nv.callgraph,"",@"SHT_CUDA_CALLGRAPH"
	.align	4
	.sectionentsize	8
	.align		4
        /*0000*/ 	.word	0x00000000
	.align		4
        /*0004*/ 	.word	0xffffffff
	.align		4
        /*0008*/ 	.word	0x00000000
	.align		4
        /*000c*/ 	.word	0xfffffffe
	.align		4
        /*0010*/ 	.word	0x00000000
	.align		4
        /*0014*/ 	.word	0xfffffffd
	.align		4
        /*0018*/ 	.word	0x00000000
	.align		4
        /*001c*/ 	.word	0xfffffffc


//--------------------- .text._Z19computeForcesKerneliPK7double3PS_ --------------------------
	.section	.text._Z19computeForcesKerneliPK7double3PS_,"ax",@progbits
	.align	128
        .global         _Z19computeForcesKerneliPK7double3PS_
        .type           _Z19computeForcesKerneliPK7double3PS_,@function
        .size           _Z19computeForcesKerneliPK7double3PS_,(.L_x_42 - _Z19computeForcesKerneliPK7double3PS_)
        .other          _Z19computeForcesKerneliPK7double3PS_,@"STO_CUDA_ENTRY STV_DEFAULT"
_Z19computeForcesKerneliPK7double3PS_:
.text._Z19computeForcesKerneliPK7double3PS_:
[----:B------:R-:W-:Y:S01]  /*0000*/  LDC R1, c[0x0][0x37c] ;  /* 0x0000df00ff017b82 */ /* 0x000fe20000000800 */
[----:B------:R-:W0:Y:S07]  /*0010*/  S2R R3, SR_TID.X ;  /* 0x0000000000037919 */ /* 0x000e2e0000002100 */
[----:B------:R-:W0:Y:S01]  /*0020*/  S2UR UR4, SR_CTAID.X ;  /* 0x00000000000479c3 */ /* 0x000e220000002500 */
[----:B------:R-:W1:Y:S07]  /*0030*/  LDCU UR9, c[0x0][0x380] ;  /* 0x00007000ff0977ac */ /* 0x000e6e0008000800 */
[----:B------:R-:W0:Y:S02]  /*0040*/  LDC R0, c[0x0][0x360] ;  /* 0x0000d800ff007b82 */ /* 0x000e240000000800 */
[----:B0-----:R-:W-:-:S05]  /*0050*/  IMAD R0, R0, UR4, R3 ;  /* 0x0000000400007c24 */ /* 0x001fca000f8e0203 */
[----:B-1----:R-:W-:-:S13]  /*0060*/  ISETP.GE.AND P0, PT, R0, UR9, PT ;  /* 0x0000000900007c0c */ /* 0x002fda000bf06270 */
[----:B------:R-:W-:Y:S05]  /*0070*/  @P0 EXIT ;  /* 0x000000000000094d */ /* 0x000fea0003800000 */
[----:B------:R-:W-:Y:S01]  /*0080*/  UISETP.GE.AND UP0, UPT, UR9, 0x1, UPT ;  /* 0x000000010900788c */ /* 0x000fe2000bf06270 */
[----:B------:R-:W-:Y:S02]  /*0090*/  CS2R R24, SRZ ;  /* 0x0000000000187805 */ /* 0x000fe4000001ff00 */
[----:B------:R-:W-:Y:S02]  /*00a0*/  CS2R R26, SRZ ;  /* 0x00000000001a7805 */ /* 0x000fe4000001ff00 */
[----:B------:R-:W-:Y:S01]  /*00b0*/  CS2R R30, SRZ ;  /* 0x00000000001e7805 */ /* 0x000fe2000001ff00 */
[----:B------:R-:W0:Y:S03]  /*00c0*/  LDCU.64 UR10, c[0x0][0x358] ;  /* 0x00006b00ff0a77ac */ /* 0x000e260008000a00 */
[----:B------:R-:W-:Y:S05]  /*00d0*/  BRA.U !UP0, `(.L_x_0) ;  /* 0x0000001d08307547 */ /* 0x000fea000b800000 */
[----:B------:R-:W1:Y:S02]  /*00e0*/  LDC.64 R4, c[0x0][0x388] ;  /* 0x0000e200ff047b82 */ /* 0x000e640000000a00 */
[----:B-1----:R-:W-:-:S05]  /*00f0*/  IMAD.WIDE R4, R0, 0x18, R4 ;  /* 0x0000001800047825 */ /* 0x002fca00078e0204 */
[----:B0-----:R0:W5:Y:S04]  /*0100*/  LDG.E.64 R38, desc[UR10][R4.64] ;  /* 0x0000000a04267981 */ /* 0x001168000c1e1b00 */
[----:B------:R0:W5:Y:S04]  /*0110*/  LDG.E.64 R12, desc[UR10][R4.64+0x8] ;  /* 0x0000080a040c7981 */ /* 0x000168000c1e1b00 */
[----:B------:R0:W5:Y:S01]  /*0120*/  LDG.E.64 R10, desc[UR10][R4.64+0x10] ;  /* 0x0000100a040a7981 */ /* 0x000162000c1e1b00 */
[----:B------:R-:W-:Y:S01]  /*0130*/  UISETP.GE.U32.AND UP0, UPT, UR9, 0x4, UPT ;  /* 0x000000040900788c */ /* 0x000fe2000bf06070 */
[----:B------:R-:W-:Y:S01]  /*0140*/  IMAD.MOV.U32 R3, RZ, RZ, RZ ;  /* 0x000000ffff037224 */ /* 0x000fe200078e00ff */
[----:B------:R-:W-:-:S02]  /*0150*/  CS2R R30, SRZ ;  /* 0x00000000001e7805 */ /* 0x000fc4000001ff00 */
[----:B------:R-:W-:Y:S02]  /*0160*/  CS2R R26, SRZ ;  /* 0x00000000001a7805 */ /* 0x000fe4000001ff00 */
[----:B------:R-:W-:Y:S01]  /*0170*/  CS2R R24, SRZ ;  /* 0x0000000000187805 */ /* 0x000fe2000001ff00 */
[----:B------:R-:W-:Y:S02]  /*0180*/  ULOP3.LUT UR6, UR9, 0x3, URZ, 0xc0, !UPT ;  /* 0x0000000309067892 */ /* 0x000fe4000f8ec0ff */
[----:B0-----:R-:W-:Y:S10]  /*0190*/  BRA.U !UP0, `(.L_x_1) ;  /* 0x0000000d08f87547 */ /* 0x001ff4000b800000 */
[----:B------:R-:W0:Y:S01]  /*01a0*/  LDCU.64 UR4, c[0x0][0x388] ;  /* 0x00007100ff0477ac */ /* 0x000e220008000a00 */
[----:B------:R-:W-:Y:S01]  /*01b0*/  CS2R R30, SRZ ;  /* 0x00000000001e7805 */ /* 0x000fe2000001ff00 */
[----:B------:R-:W-:-:S04]  /*01c0*/  ULOP3.LUT UR7, UR9, 0x7ffffffc, URZ, 0xc0, !UPT ;  /* 0x7ffffffc09077892 */ /* 0x000fc8000f8ec0ff */
[----:B------:R-:W-:Y:S02]  /*01d0*/  UIADD3 UR8, UPT, UPT, -UR7, URZ, URZ ;  /* 0x000000ff07087290 */ /* 0x000fe4000fffe1ff */
[----:B------:R-:W-:Y:S01]  /*01e0*/  IMAD.U32 R3, RZ, RZ, UR7 ;  /* 0x00000007ff037e24 */ /* 0x000fe2000f8e00ff */
[----:B0-----:R-:W-:-:S04]  /*01f0*/  UIADD3 UR4, UP0, UPT, UR4, 0x30, URZ ;  /* 0x0000003004047890 */ /* 0x001fc8000ff1e0ff */
[----:B------:R-:W-:Y:S02]  /*0200*/  UIADD3.X UR5, UPT, UPT, URZ, UR5, URZ, UP0, !UPT ;  /* 0x00000005ff057290 */ /* 0x000fe400087fe4ff */
[----:B------:R-:W-:-:S04]  /*0210*/  IMAD.U32 R8, RZ, RZ, UR4 ;  /* 0x00000004ff087e24 */ /* 0x000fc8000f8e00ff */
[----:B------:R-:W-:-:S07]  /*0220*/  MOV R9, UR5 ;  /* 0x0000000500097c02 */ /* 0x000fce0008000f00 */
.L_x_18:
[----:B------:R-:W2:Y:S04]  /*0230*/  LDG.E.64 R18, desc[UR10][R8.64+-0x30] ;  /* 0xffffd00a08127981 */ /* 0x000ea8000c1e1b00 */
[----:B------:R-:W3:Y:S04]  /*0240*/  LDG.E.64 R16, desc[UR10][R8.64+-0x28] ;  /* 0xffffd80a08107981 */ /* 0x000ee8000c1e1b00 */
[----:B------:R-:W4:Y:S01]  /*0250*/  LDG.E.64 R14, desc[UR10][R8.64+-0x20] ;  /* 0xffffe00a080e7981 */ /* 0x000f22000c1e1b00 */
[----:B------:R-:W-:Y:S01]  /*0260*/  UMOV UR4, 0x6a3f9475 ;  /* 0x6a3f947500047882 */ /* 0x000fe20000000000 */
[----:B------:R-:W-:Y:S01]  /*0270*/  UMOV UR5, 0x20ca2fe7 ;  /* 0x20ca2fe700057882 */ /* 0x000fe20000000000 */
[----:B------:R-:W-:Y:S01]  /*0280*/  IMAD.MOV.U32 R22, RZ, RZ, 0x0 ;  /* 0x00000000ff167424 */ /* 0x000fe200078e00ff */
[----:B------:R-:W-:Y:S01]  /*0290*/  BSSY.RECONVERGENT B0, `(.L_x_2) ;  /* 0x000001b000007945 */ /* 0x000fe20003800200 */
[----:B------:R-:W-:Y:S01]  /*02a0*/  IMAD.MOV.U32 R23, RZ, RZ, 0x3fd80000 ;  /* 0x3fd80000ff177424 */ /* 0x000fe200078e00ff */
[----:B--2--5:R-:W-:-:S02]  /*02b0*/  DADD R18, -R38, R18 ;  /* 0x0000000026127229 */ /* 0x024fc40000000112 */
[----:B---3--:R-:W-:-:S06]  /*02c0*/  DADD R16, -R12, R16 ;  /* 0x000000000c107229 */ /* 0x008fcc0000000110 */
[----:B------:R-:W-:Y:S02]  /*02d0*/  DFMA R4, R18, R18, UR4 ;  /* 0x0000000412047e2b */ /* 0x000fe40008000012 */
[----:B----4-:R-:W-:-:S06]  /*02e0*/  DADD R14, -R10, R14 ;  /* 0x000000000a0e7229 */ /* 0x010fcc000000010e */
[----:B------:R-:W-:-:S08]  /*02f0*/  DFMA R4, R16, R16, R4 ;  /* 0x000000101004722b */ /* 0x000fd00000000004 */
[----:B------:R-:W-:-:S06]  /*0300*/  DFMA R6, R14, R14, R4 ;  /* 0x0000000e0e06722b */ /* 0x000fcc0000000004 */
[----:B------:R-:W0:Y:S04]  /*0310*/  MUFU.RSQ64H R37, R7 ;  /* 0x0000000700257308 */ /* 0x000e280000001c00 */
[----:B------:R-:W-:-:S05]  /*0320*/  VIADD R36, R7, 0xfcb00000 ;  /* 0xfcb0000007247836 */ /* 0x000fca0000000000 */
[----:B------:R-:W-:Y:S01]  /*0330*/  ISETP.GE.U32.AND P0, PT, R36, 0x7ca00000, PT ;  /* 0x7ca000002400780c */ /* 0x000fe20003f06070 */
[----:B0-----:R-:W-:-:S08]  /*0340*/  DMUL R4, R36, R36 ;  /* 0x0000002424047228 */ /* 0x001fd00000000000 */
[----:B------:R-:W-:-:S08]  /*0350*/  DFMA R4, R6, -R4, 1 ;  /* 0x3ff000000604742b */ /* 0x000fd00000000804 */
[----:B------:R-:W-:Y:S02]  /*0360*/  DFMA R22, R4, R22, 0.5 ;  /* 0x3fe000000416742b */ /* 0x000fe40000000016 */
[----:B------:R-:W-:-:S08]  /*0370*/  DMUL R4, R36, R4 ;  /* 0x0000000424047228 */ /* 0x000fd00000000000 */
[----:B------:R-:W-:-:S08]  /*0380*/  DFMA R22, R22, R4, R36 ;  /* 0x000000041616722b */ /* 0x000fd00000000024 */
[----:B------:R-:W-:Y:S02]  /*0390*/  DMUL R34, R6, R22 ;  /* 0x0000001606227228 */ /* 0x000fe40000000000 */
[----:B------:R-:W-:Y:S01]  /*03a0*/  IADD3 R5, PT, PT, R23, -0x100000, RZ ;  /* 0xfff0000017057810 */ /* 0x000fe20007ffe0ff */
[----:B------:R-:W-:-:S05]  /*03b0*/  IMAD.MOV.U32 R4, RZ, RZ, R22 ;  /* 0x000000ffff047224 */ /* 0x000fca00078e0016 */
[----:B------:R-:W-:-:S08]  /*03c0*/  DFMA R32, R34, -R34, R6 ;  /* 0x800000222220722b */ /* 0x000fd00000000006 */
[----:B------:R-:W-:Y:S01]  /*03d0*/  DFMA R20, R32, R4, R34 ;  /* 0x000000042014722b */ /* 0x000fe20000000022 */
[----:B------:R-:W-:Y:S10]  /*03e0*/  @!P0 BRA `(.L_x_3) ;  /* 0x0000000000148947 */ /* 0x000ff40003800000 */
[----:B------:R-:W-:Y:S01]  /*03f0*/  IMAD.MOV.U32 R4, RZ, RZ, R22 ;  /* 0x000000ffff047224 */ /* 0x000fe200078e0016 */
[----:B------:R-:W-:-:S07]  /*0400*/  MOV R2, 0x420 ;  /* 0x0000042000027802 */ /* 0x000fce0000000f00 */
[----:B------:R-:W-:Y:S05]  /*0410*/  CALL.REL.NOINC `($__internal_1_$__cuda_sm20_dsqrt_rn_f64_mediumpath_v1) ;  /* 0x0000001c00247944 */ /* 0x000fea0003c00000 */
[----:B------:R-:W-:Y:S01]  /*0420*/  IMAD.MOV.U32 R20, RZ, RZ, R4 ;  /* 0x000000ffff147224 */ /* 0x000fe200078e0004 */
[----:B------:R-:W-:-:S07]  /*0430*/  MOV R21, R5 ;  /* 0x0000000500157202 */ /* 0x000fce0000000f00 */
.L_x_3:
[----:B------:R-:W-:Y:S05]  /*0440*/  BSYNC.RECONVERGENT B0 ;  /* 0x0000000000007941 */ /* 0x000fea0003800200 */
.L_x_2:
[----:B------:R-:W0:Y:S01]  /*0450*/  MUFU.RCP64H R5, R21 ;  /* 0x0000001500057308 */ /* 0x000e220000001800 */
[----:B------:R-:W-:Y:S01]  /*0460*/  VIADD R4, R21, 0x300402 ;  /* 0x0030040215047836 */ /* 0x000fe20000000000 */
[----:B------:R-:W-:Y:S04]  /*0470*/  BSSY.RECONVERGENT B0, `(.L_x_4) ;  /* 0x000000e000007945 */ /* 0x000fe80003800200 */
[----:B------:R-:W-:Y:S01]  /*0480*/  FSETP.GEU.AND P0, PT, |R4|, 5.8789094863358348022e-39, PT ;  /* 0x004004020400780b */ /* 0x000fe20003f0e200 */
[----:B0-----:R-:W-:-:S08]  /*0490*/  DFMA R6, R4, -R20, 1 ;  /* 0x3ff000000406742b */ /* 0x001fd00000000814 */
[----:B------:R-:W-:-:S08]  /*04a0*/  DFMA R6, R6, R6, R6 ;  /* 0x000000060606722b */ /* 0x000fd00000000006 */
[----:B------:R-:W-:-:S08]  /*04b0*/  DFMA R6, R4, R6, R4 ;  /* 0x000000060406722b */ /* 0x000fd00000000004 */
[----:B------:R-:W-:-:S08]  /*04c0*/  DFMA R22, R6, -R20, 1 ;  /* 0x3ff000000616742b */ /* 0x000fd00000000814 */
[----:B------:R-:W-:Y:S01]  /*04d0*/  DFMA R4, R6, R22, R6 ;  /* 0x000000160604722b */ /* 0x000fe20000000006 */
[----:B------:R-:W-:Y:S10]  /*04e0*/  @P0 BRA `(.L_x_5) ;  /* 0x0000000000180947 */ /* 0x000ff40003800000 */
[----:B------:R-:W-:Y:S01]  /*04f0*/  LOP3.LUT R4, R21, 0x7fffffff, RZ, 0xc0, !PT ;  /* 0x7fffffff15047812 */ /* 0x000fe200078ec0ff */
[----:B------:R-:W-:Y:S01]  /*0500*/  IMAD.MOV.U32 R6, RZ, RZ, R20 ;  /* 0x000000ffff067224 */ /* 0x000fe200078e0014 */
[----:B------:R-:W-:Y:S01]  /*0510*/  MOV R2, 0x550 ;  /* 0x0000055000027802 */ /* 0x000fe20000000f00 */
[----:B------:R-:W-:Y:S01]  /*0520*/  IMAD.MOV.U32 R5, RZ, RZ, R21 ;  /* 0x000000ffff057224 */ /* 0x000fe200078e0015 */
[----:B------:R-:W-:-:S07]  /*0530*/  IADD3 R4, PT, PT, R4, -0x100000, RZ ;  /* 0xfff0000004047810 */ /* 0x000fce0007ffe0ff */
[----:B------:R-:W-:Y:S05]  /*0540*/  CALL.REL.NOINC `($__internal_0_$__cuda_sm20_dblrcp_rn_slowpath_v3) ;  /* 0x00000018002c7944 */ /* 0x000fea0003c00000 */
.L_x_5:
[----:B------:R-:W-:Y:S05]  /*0550*/  BSYNC.RECONVERGENT B0 ;  /* 0x0000000000007941 */ /* 0x000fea0003800200 */
.L_x_4:
[----:B------:R-:W2:Y:S04]  /*0560*/  LDG.E.64 R28, desc[UR10][R8.64+-0x18] ;  /* 0xffffe80a081c7981 */ /* 0x000ea8000c1e1b00 */
[----:B------:R-:W3:Y:S04]  /*0570*/  LDG.E.64 R20, desc[UR10][R8.64+-0x10] ;  /* 0xfffff00a08147981 */ /* 0x000ee8000c1e1b00 */
[----:B------:R-:W4:Y:S01]  /*0580*/  LDG.E.64 R22, desc[UR10][R8.64+-0x8] ;  /* 0xfffff80a08167981 */ /* 0x000f22000c1e1b00 */
[----:B------:R-:W-:Y:S01]  /*0590*/  UMOV UR4, 0x6a3f9475 ;  /* 0x6a3f947500047882 */ /* 0x000fe20000000000 */
[----:B------:R-:W-:Y:S01]  /*05a0*/  UMOV UR5, 0x20ca2fe7 ;  /* 0x20ca2fe700057882 */ /* 0x000fe20000000000 */
[-C--:B------:R-:W-:Y:S01]  /*05b0*/  DMUL R16, R16, R4.reuse ;  /* 0x0000000410107228 */ /* 0x080fe20000000000 */
[----:B------:R-:W-:Y:S01]  /*05c0*/  BSSY.RECONVERGENT B0, `(.L_x_6) ;  /* 0x0000024000007945 */ /* 0x000fe20003800200 */
[----:B------:R-:W-:-:S02]  /*05d0*/  DMUL R18, R18, R4 ;  /* 0x0000000412127228 */ /* 0x000fc40000000000 */
[----:B------:R-:W-:-:S04]  /*05e0*/  DMUL R14, R14, R4 ;  /* 0x000000040e0e7228 */ /* 0x000fc80000000000 */
[-C--:B------:R-:W-:Y:S02]  /*05f0*/  DMUL R16, R16, R4.reuse ;  /* 0x0000000410107228 */ /* 0x080fe40000000000 */
[-C--:B------:R-:W-:Y:S02]  /*0600*/  DMUL R18, R18, R4.reuse ;  /* 0x0000000412127228 */ /* 0x080fe40000000000 */
[----:B------:R-:W-:-:S04]  /*0610*/  DMUL R14, R14, R4 ;  /* 0x000000040e0e7228 */ /* 0x000fc80000000000 */
[-C--:B------:R-:W-:Y:S02]  /*0620*/  DFMA R26, R16, R4.reuse, R26 ;  /* 0x00000004101a722b */ /* 0x080fe4000000001a */
[-C--:B------:R-:W-:Y:S02]  /*0630*/  DFMA R30, R18, R4.reuse, R30 ;  /* 0x00000004121e722b */ /* 0x080fe4000000001e */
[----:B------:R-:W-:Y:S01]  /*0640*/  DFMA R24, R14, R4, R24 ;  /* 0x000000040e18722b */ /* 0x000fe20000000018 */
[----:B------:R-:W-:Y:S02]  /*0650*/  IMAD.MOV.U32 R4, RZ, RZ, 0x0 ;  /* 0x00000000ff047424 */ /* 0x000fe400078e00ff */
[----:B------:R-:W-:Y:S01]  /*0660*/  IMAD.MOV.U32 R5, RZ, RZ, 0x3fd80000 ;  /* 0x3fd80000ff057424 */ /* 0x000fe200078e00ff */
[----:B--2---:R-:W-:Y:S02]  /*0670*/  DADD R28, -R38, R28 ;  /* 0x00000000261c7229 */ /* 0x004fe4000000011c */
        /* <DEDUP_REMOVED lines=24> */
.L_x_7:
[----:B------:R-:W-:Y:S05]  /*0800*/  BSYNC.RECONVERGENT B0 ;  /* 0x0000000000007941 */ /* 0x000fea0003800200 */
.L_x_6:
        /* <DEDUP_REMOVED lines=16> */
.L_x_9:
[----:B------:R-:W-:Y:S05]  /*0910*/  BSYNC.RECONVERGENT B0 ;  /* 0x0000000000007941 */ /* 0x000fea0003800200 */
.L_x_8:
[----:B------:R-:W2:Y:S04]  /*0920*/  LDG.E.64 R14, desc[UR10][R8.64] ;  /* 0x0000000a080e7981 */ /* 0x000ea8000c1e1b00 */
[----:B------:R-:W3:Y:S04]  /*0930*/  LDG.E.64 R16, desc[UR10][R8.64+0x8] ;  /* 0x0000080a08107981 */ /* 0x000ee8000c1e1b00 */
[----:B------:R-:W4:Y:S01]  /*0940*/  LDG.E.64 R18, desc[UR10][R8.64+0x10] ;  /* 0x0000100a08127981 */ /* 0x000f22000c1e1b00 */
[----:B------:R-:W-:Y:S01]  /*0950*/  UMOV UR4, 0x6a3f9475 ;  /* 0x6a3f947500047882 */ /* 0x000fe20000000000 */
[----:B------:R-:W-:Y:S01]  /*0960*/  UMOV UR5, 0x20ca2fe7 ;  /* 0x20ca2fe700057882 */ /* 0x000fe20000000000 */
[-C--:B------:R-:W-:Y:S01]  /*0970*/  DMUL R32, R28, R4.reuse ;  /* 0x000000041c207228 */ /* 0x080fe20000000000 */
[----:B------:R-:W-:Y:S01]  /*0980*/  BSSY.RECONVERGENT B0, `(.L_x_10) ;  /* 0x0000024000007945 */ /* 0x000fe20003800200 */
[----:B------:R-:W-:-:S06]  /*0990*/  DMUL R28, R20, R4 ;  /* 0x00000004141c7228 */ /* 0x000fcc0000000000 */
[-C--:B------:R-:W-:Y:S02]  /*09a0*/  DMUL R32, R32, R4.reuse ;  /* 0x0000000420207228 */ /* 0x080fe40000000000 */
[----:B------:R-:W-:-:S06]  /*09b0*/  DMUL R28, R28, R4 ;  /* 0x000000041c1c7228 */ /* 0x000fcc0000000000 */
[-C--:B------:R-:W-:Y:S02]  /*09c0*/  DFMA R20, R32, R4.reuse, R30 ;  /* 0x000000042014722b */ /* 0x080fe4000000001e */
[-C--:B------:R-:W-:Y:S02]  /*09d0*/  DMUL R30, R22, R4.reuse ;  /* 0x00000004161e7228 */ /* 0x080fe40000000000 */
[----:B------:R-:W-:Y:S01]  /*09e0*/  DFMA R22, R28, R4, R26 ;  /* 0x000000041c16722b */ /* 0x000fe2000000001a */
[----:B------:R-:W-:Y:S02]  /*09f0*/  IMAD.MOV.U32 R28, RZ, RZ, 0x0 ;  /* 0x00000000ff1c7424 */ /* 0x000fe400078e00ff */
[----:B------:R-:W-:-:S03]  /*0a00*/  IMAD.MOV.U32 R29, RZ, RZ, 0x3fd80000 ;  /* 0x3fd80000ff1d7424 */ /* 0x000fc600078e00ff */
[----:B------:R-:W-:-:S08]  /*0a10*/  DMUL R30, R30, R4 ;  /* 0x000000041e1e7228 */ /* 0x000fd00000000000 */
[----:B------:R-:W-:Y:S02]  /*0a20*/  DFMA R24, R30, R4, R24 ;  /* 0x000000041e18722b */ /* 0x000fe40000000018 */
        /* <DEDUP_REMOVED lines=25> */
.L_x_11:
[----:B------:R-:W-:Y:S05]  /*0bc0*/  BSYNC.RECONVERGENT B0 ;  /* 0x0000000000007941 */ /* 0x000fea0003800200 */
.L_x_10:
        /* <DEDUP_REMOVED lines=16> */
.L_x_13:
[----:B------:R-:W-:Y:S05]  /*0cd0*/  BSYNC.RECONVERGENT B0 ;  /* 0x0000000000007941 */ /* 0x000fea0003800200 */
.L_x_12:
        /* <DEDUP_REMOVED lines=13> */
[-C--:B------:R-:W-:Y:S01]  /*0db0*/  DFMA R22, R16, R4.reuse, R22 ;  /* 0x000000041016722b */ /* 0x080fe20000000016 */
[----:B------:R-:W-:Y:S01]  /*0dc0*/  IMAD.MOV.U32 R16, RZ, RZ, 0x0 ;  /* 0x00000000ff107424 */ /* 0x000fe200078e00ff */
[----:B------:R-:W-:Y:S01]  /*0dd0*/  DFMA R24, R18, R4, R24 ;  /* 0x000000041218722b */ /* 0x000fe20000000018 */
        /* <DEDUP_REMOVED lines=26> */
.L_x_15:
[----:B------:R-:W-:Y:S05]  /*0f80*/  BSYNC.RECONVERGENT B0 ;  /* 0x0000000000007941 */ /* 0x000fea0003800200 */
.L_x_14:
        /* <DEDUP_REMOVED lines=16> */
.L_x_17:
[----:B------:R-:W-:Y:S05]  /*1090*/  BSYNC.RECONVERGENT B0 ;  /* 0x0000000000007941 */ /* 0x000fea0003800200 */
.L_x_16:
[-C--:B------:R-:W-:Y:S01]  /*10a0*/  DMUL R26, R26, R4.reuse ;  /* 0x000000041a1a7228 */ /* 0x080fe20000000000 */
[----:B------:R-:W-:Y:S01]  /*10b0*/  UIADD3 UR8, UPT, UPT, UR8, 0x4, URZ ;  /* 0x0000000408087890 */ /* 0x000fe2000fffe0ff */
[-C--:B------:R-:W-:Y:S01]  /*10c0*/  DMUL R28, R28, R4.reuse ;  /* 0x000000041c1c7228 */ /* 0x080fe20000000000 */
[----:B------:R-:W-:Y:S01]  /*10d0*/  IADD3 R8, P0, PT, R8, 0x60, RZ ;  /* 0x0000006008087810 */ /* 0x000fe20007f1e0ff */
[----:B------:R-:W-:Y:S01]  /*10e0*/  DMUL R30, R30, R4 ;  /* 0x000000041e1e7228 */ /* 0x000fe20000000000 */
[----:B------:R-:W-:-:S03]  /*10f0*/  UISETP.NE.AND UP0, UPT, UR8, URZ, UPT ;  /* 0x000000ff0800728c */ /* 0x000fc6000bf05270 */
[-C--:B------:R-:W-:Y:S01]  /*1100*/  DMUL R26, R26, R4.reuse ;  /* 0x000000041a1a7228 */ /* 0x080fe20000000000 */
[----:B------:R-:W-:Y:S01]  /*1110*/  IMAD.X R9, RZ, RZ, R9, P0 ;  /* 0x000000ffff097224 */ /* 0x000fe200000e0609 */
[-C--:B------:R-:W-:Y:S02]  /*1120*/  DMUL R28, R28, R4.reuse ;  /* 0x000000041c1c7228 */ /* 0x080fe40000000000 */
[----:B------:R-:W-:-:S04]  /*1130*/  DMUL R6, R30, R4 ;  /* 0x000000041e067228 */ /* 0x000fc80000000000 */
[-C--:B------:R-:W-:Y:S02]  /*1140*/  DFMA R30, R26, R4.reuse, R20 ;  /* 0x000000041a1e722b */ /* 0x080fe40000000014 */
[-C--:B------:R-:W-:Y:S02]  /*1150*/  DFMA R26, R28, R4.reuse, R22 ;  /* 0x000000041c1a722b */ /* 0x080fe40000000016 */
[----:B------:R-:W-:Y:S01]  /*1160*/  DFMA R24, R6, R4, R24 ;  /* 0x000000040618722b */ /* 0x000fe20000000018 */
[----:B------:R-:W-:Y:S10]  /*1170*/  BRA.U UP0, `(.L_x_18) ;  /* 0xfffffff1002c7547 */ /* 0x000ff4000b83ffff */
.L_x_1:
[----:B------:R-:W-:-:S09]  /*1180*/  UISETP.NE.AND UP0, UPT, UR6, URZ, UPT ;  /* 0x000000ff0600728c */ /* 0x000fd2000bf05270 */
[----:B------:R-:W-:Y:S05]  /*1190*/  BRA.U !UP0, `(.L_x_0) ;  /* 0x0000000d08007547 */ /* 0x000fea000b800000 */
[----:B------:R-:W-:-:S09]  /*11a0*/  UISETP.NE.AND UP0, UPT, UR6, 0x1, UPT ;  /* 0x000000010600788c */ /* 0x000fd2000bf05270 */
[----:B------:R-:W-:Y:S05]  /*11b0*/  BRA.U !UP0, `(.L_x_19) ;  /* 0x0000000508ec7547 */ /* 0x000fea000b800000 */
[----:B------:R-:W0:Y:S02]  /*11c0*/  LDC.64 R28, c[0x0][0x388] ;  /* 0x0000e200ff1c7b82 */ /* 0x000e240000000a00 */
[----:B0-----:R-:W-:-:S05]  /*11d0*/  IMAD.WIDE.U32 R28, R3, 0x18, R28 ;  /* 0x00000018031c7825 */ /* 0x001fca00078e001c */
[----:B------:R-:W2:Y:S04]  /*11e0*/  LDG.E.64 R22, desc[UR10][R28.64] ;  /* 0x0000000a1c167981 */ /* 0x000ea8000c1e1b00 */
[----:B------:R-:W3:Y:S04]  /*11f0*/  LDG.E.64 R20, desc[UR10][R28.64+0x8] ;  /* 0x0000080a1c147981 */ /* 0x000ee8000c1e1b00 */
[----:B------:R-:W4:Y:S01]  /*1200*/  LDG.E.64 R18, desc[UR10][R28.64+0x10] ;  /* 0x0000100a1c127981 */ /* 0x000f22000c1e1b00 */
[----:B------:R-:W-:Y:S01]  /*1210*/  UMOV UR4, 0x6a3f9475 ;  /* 0x6a3f947500047882 */ /* 0x000fe20000000000 */
[----:B------:R-:W-:Y:S01]  /*1220*/  UMOV UR5, 0x20ca2fe7 ;  /* 0x20ca2fe700057882 */ /* 0x000fe20000000000 */
[----:B------:R-:W-:Y:S01]  /*1230*/  IMAD.MOV.U32 R14, RZ, RZ, 0x0 ;  /* 0x00000000ff0e7424 */ /* 0x000fe200078e00ff */
[----:B------:R-:W-:Y:S01]  /*1240*/  MOV R15, 0x3fd80000 ;  /* 0x3fd80000000f7802 */ /* 0x000fe20000000f00 */
[----:B------:R-:W-:Y:S01]  /*1250*/  BSSY.RECONVERGENT B0, `(.L_x_20) ;  /* 0x000001a000007945 */ /* 0x000fe20003800200 */
        /* <DEDUP_REMOVED lines=15> */
[----:B------:R-:W-:Y:S02]  /*1350*/  VIADD R5, R15, 0xfff00000 ;  /* 0xfff000000f057836 */ /* 0x000fe40000000000 */
[----:B------:R-:W-:-:S04]  /*1360*/  IMAD.MOV.U32 R4, RZ, RZ, R14 ;  /* 0x000000ffff047224 */ /* 0x000fc800078e000e */
[----:B------:R-:W-:-:S08]  /*1370*/  DFMA R32, R34, -R34, R6 ;  /* 0x800000222220722b */ /* 0x000fd00000000006 */
[----:B------:R-:W-:Y:S01]  /*1380*/  DFMA R8, R32, R4, R34 ;  /* 0x000000042008722b */ /* 0x000fe20000000022 */
[----:B------:R-:W-:Y:S10]  /*1390*/  @!P0 BRA `(.L_x_21) ;  /* 0x0000000000148947 */ /* 0x000ff40003800000 */
[----:B------:R-:W-:Y:S01]  /*13a0*/  IMAD.MOV.U32 R4, RZ, RZ, R14 ;  /* 0x000000ffff047224 */ /* 0x000fe200078e000e */
[----:B------:R-:W-:-:S07]  /*13b0*/  MOV R2, 0x13d0 ;  /* 0x000013d000027802 */ /* 0x000fce0000000f00 */
[----:B------:R-:W-:Y:S05]  /*13c0*/  CALL.REL.NOINC `($__internal_1_$__cuda_sm20_dsqrt_rn_f64_mediumpath_v1) ;  /* 0x0000000c00387944 */ /* 0x000fea0003c00000 */
[----:B------:R-:W-:Y:S01]  /*13d0*/  MOV R8, R4 ;  /* 0x0000000400087202 */ /* 0x000fe20000000f00 */
[----:B------:R-:W-:-:S07]  /*13e0*/  IMAD.MOV.U32 R9, RZ, RZ, R5 ;  /* 0x000000ffff097224 */ /* 0x000fce00078e0005 */
.L_x_21:
[----:B------:R-:W-:Y:S05]  /*13f0*/  BSYNC.RECONVERGENT B0 ;  /* 0x0000000000007941 */ /* 0x000fea0003800200 */
.L_x_20:
        /* <DEDUP_REMOVED lines=12> */
[----:B------:R-:W-:Y:S02]  /*14c0*/  MOV R6, R8 ;  /* 0x0000000800067202 */ /* 0x000fe40000000f00 */
[----:B------:R-:W-:Y:S01]  /*14d0*/  MOV R2, 0x1500 ;  /* 0x0000150000027802 */ /* 0x000fe20000000f00 */
[----:B------:R-:W-:-:S07]  /*14e0*/  VIADD R4, R4, 0xfff00000 ;  /* 0xfff0000004047836 */ /* 0x000fce0000000000 */
[----:B------:R-:W-:Y:S05]  /*14f0*/  CALL.REL.NOINC `($__internal_0_$__cuda_sm20_dblrcp_rn_slowpath_v3) ;  /* 0x0000000800407944 */ /* 0x000fea0003c00000 */
.L_x_23:
[----:B------:R-:W-:Y:S05]  /*1500*/  BSYNC.RECONVERGENT B0 ;  /* 0x0000000000007941 */ /* 0x000fea0003800200 */
.L_x_22:
        /* <DEDUP_REMOVED lines=24> */
[----:B------:R-:W-:-:S04]  /*1690*/  IADD3 R36, PT, PT, R7, -0x3500000, RZ ;  /* 0xfcb0000007247810 */ /* 0x000fc80007ffe0ff */
[----:B------:R-:W-:Y:S02]  /*16a0*/  ISETP.GE.U32.AND P0, PT, R36, 0x7ca00000, PT ;  /* 0x7ca000002400780c */ /* 0x000fe40003f06070 */
        /* <DEDUP_REMOVED lines=16> */
.L_x_25:
[----:B------:R-:W-:Y:S05]  /*17b0*/  BSYNC.RECONVERGENT B0 ;  /* 0x0000000000007941 */ /* 0x000fea0003800200 */
.L_x_24:
        /* <DEDUP_REMOVED lines=16> */
.L_x_27:
[----:B------:R-:W-:Y:S05]  /*18c0*/  BSYNC.RECONVERGENT B0 ;  /* 0x0000000000007941 */ /* 0x000fea0003800200 */
.L_x_26:
[-C--:B------:R-:W-:Y:S01]  /*18d0*/  DMUL R16, R16, R4.reuse ;  /* 0x0000000410107228 */ /* 0x080fe20000000000 */
[----:B------:R-:W-:Y:S01]  /*18e0*/  IADD3 R3, PT, PT, R3, 0x2, RZ ;  /* 0x0000000203037810 */ /* 0x000fe20007ffe0ff */
[-C--:B------:R-:W-:Y:S02]  /*18f0*/  DMUL R14, R14, R4.reuse ;  /* 0x000000040e0e7228 */ /* 0x080fe40000000000 */
[----:B------:R-:W-:-:S04]  /*1900*/  DMUL R8, R8, R4 ;  /* 0x0000000408087228 */ /* 0x000fc80000000000 */
[-C--:B------:R-:W-:Y:S02]  /*1910*/  DMUL R16, R16, R4.reuse ;  /* 0x0000000410107228 */ /* 0x080fe40000000000 */
[-C--:B------:R-:W-:Y:S02]  /*1920*/  DMUL R14, R14, R4.reuse ;  /* 0x000000040e0e7228 */ /* 0x080fe40000000000 */
[----:B------:R-:W-:-:S04]  /*1930*/  DMUL R8, R8, R4 ;  /* 0x0000000408087228 */ /* 0x000fc80000000000 */
[-C--:B------:R-:W-:Y:S02]  /*1940*/  DFMA R30, R16, R4.reuse, R30 ;  /* 0x00000004101e722b */ /* 0x080fe4000000001e */
[-C--:B------:R-:W-:Y:S02]  /*1950*/  DFMA R26, R14, R4.reuse, R26 ;  /* 0x000000040e1a722b */ /* 0x080fe4000000001a */
[----:B------:R-:W-:-:S11]  /*1960*/  DFMA R24, R8, R4, R24 ;  /* 0x000000040818722b */ /* 0x000fd60000000018 */
.L_x_19:
[----:B------:R-:W0:Y:S02]  /*1970*/  LDCU UR4, c[0x0][0x380] ;  /* 0x00007000ff0477ac */ /* 0x000e240008000800 */
[----:B0-----:R-:W-:-:S04]  /*1980*/  ULOP3.LUT UR4, UR4, 0x1, URZ, 0xc0, !UPT ;  /* 0x0000000104047892 */ /* 0x001fc8000f8ec0ff */
[----:B------:R-:W-:-:S09]  /*1990*/  UISETP.NE.U32.AND UP0, UPT, UR4, 0x1, UPT ;  /* 0x000000010400788c */ /* 0x000fd2000bf05070 */
[----:B------:R-:W-:Y:S05]  /*19a0*/  BRA.U UP0, `(.L_x_0) ;  /* 0x0000000100fc7547 */ /* 0x000fea000b800000 */
[----:B------:R-:W0:Y:S02]  /*19b0*/  LDC.64 R4, c[0x0][0x388] ;  /* 0x0000e200ff047b82 */ /* 0x000e240000000a00 */
[----:B0-----:R-:W-:-:S05]  /*19c0*/  IMAD.WIDE.U32 R4, R3, 0x18, R4 ;  /* 0x0000001803047825 */ /* 0x001fca00078e0004 */
[----:B------:R-:W2:Y:S04]  /*19d0*/  LDG.E.64 R2, desc[UR10][R4.64] ;  /* 0x0000000a04027981 */ /* 0x000ea8000c1e1b00 */
[----:B------:R-:W3:Y:S04]  /*19e0*/  LDG.E.64 R6, desc[UR10][R4.64+0x8] ;  /* 0x0000080a04067981 */ /* 0x000ee8000c1e1b00 */
[----:B------:R0:W4:Y:S01]  /*19f0*/  LDG.E.64 R8, desc[UR10][R4.64+0x10] ;  /* 0x0000100a04087981 */ /* 0x000122000c1e1b00 */
[----:B------:R-:W-:Y:S01]  /*1a00*/  UMOV UR4, 0x6a3f9475 ;  /* 0x6a3f947500047882 */ /* 0x000fe20000000000 */
[----:B------:R-:W-:Y:S01]  /*1a10*/  UMOV UR5, 0x20ca2fe7 ;  /* 0x20ca2fe700057882 */ /* 0x000fe20000000000 */
[----:B------:R-:W-:Y:S01]  /*1a20*/  BSSY.RECONVERGENT B0, `(.L_x_28) ;  /* 0x000001e000007945 */ /* 0x000fe20003800200 */
[----:B0-----:R-:W-:Y:S01]  /*1a30*/  IMAD.MOV.U32 R4, RZ, RZ, 0x0 ;  /* 0x00000000ff047424 */ /* 0x001fe200078e00ff */
[----:B------:R-:W-:Y:S01]  /*1a40*/  MOV R5, 0x3fd80000 ;  /* 0x3fd8000000057802 */ /* 0x000fe20000000f00 */
        /* <DEDUP_REMOVED lines=21> */
[----:B------:R-:W-:Y:S01]  /*1ba0*/  MOV R4, R8 ;  /* 0x0000000800047202 */ /* 0x000fe20000000f00 */
[----:B------:R-:W-:Y:S01]  /*1bb0*/  IMAD.MOV.U32 R7, RZ, RZ, R3 ;  /* 0x000000ffff077224 */ /* 0x000fe200078e0003 */
[----:B------:R-:W-:-:S07]  /*1bc0*/  MOV R2, 0x1be0 ;  /* 0x00001be000027802 */ /* 0x000fce0000000f00 */
[----:B------:R-:W-:Y:S05]  /*1bd0*/  CALL.REL.NOINC `($__internal_1_$__cuda_sm20_dsqrt_rn_f64_mediumpath_v1) ;  /* 0x0000000400347944 */ /* 0x000fea0003c00000 */
[----:B------:R-:W-:Y:S01]  /*1be0*/  MOV R6, R4 ;  /* 0x0000000400067202 */ /* 0x000fe20000000f00 */
[----:B------:R-:W-:-:S07]  /*1bf0*/  IMAD.MOV.U32 R7, RZ, RZ, R5 ;  /* 0x000000ffff077224 */ /* 0x000fce00078e0005 */
.L_x_29:
[----:B------:R-:W-:Y:S05]  /*1c00*/  BSYNC.RECONVERGENT B0 ;  /* 0x0000000000007941 */ /* 0x000fea0003800200 */
.L_x_28:
        /* <DEDUP_REMOVED lines=10> */
[----:B------:R-:W-:Y:S02]  /*1cb0*/  LOP3.LUT R4, R7, 0x7fffffff, RZ, 0xc0, !PT ;  /* 0x7fffffff07047812 */ /* 0x000fe400078ec0ff */
[----:B------:R-:W-:Y:S02]  /*1cc0*/  MOV R5, R7 ;  /* 0x0000000700057202 */ /* 0x000fe40000000f00 */
[----:B------:R-:W-:Y:S01]  /*1cd0*/  MOV R2, 0x1d00 ;  /* 0x00001d0000027802 */ /* 0x000fe20000000f00 */
[----:B------:R-:W-:-:S07]  /*1ce0*/  VIADD R4, R4, 0xfff00000 ;  /* 0xfff0000004047836 */ /* 0x000fce0000000000 */
[----:B------:R-:W-:Y:S05]  /*1cf0*/  CALL.REL.NOINC `($__internal_0_$__cuda_sm20_dblrcp_rn_slowpath_v3) ;  /* 0x0000000000407944 */ /* 0x000fea0003c00000 */
.L_x_31:
[----:B------:R-:W-:Y:S05]  /*1d00*/  BSYNC.RECONVERGENT B0 ;  /* 0x0000000000007941 */ /* 0x000fea0003800200 */
.L_x_30:
[-C--:B------:R-:W-:Y:S02]  /*1d10*/  DMUL R38, R38, R4.reuse ;  /* 0x0000000426267228 */ /* 0x080fe40000000000 */
        /* <DEDUP_REMOVED lines=8> */
.L_x_0:
[----:B------:R-:W1:Y:S02]  /*1da0*/  LDC.64 R2, c[0x0][0x390] ;  /* 0x0000e400ff027b82 */ /* 0x000e640000000a00 */
[----:B-1----:R-:W-:-:S05]  /*1db0*/  IMAD.WIDE R2, R0, 0x18, R2 ;  /* 0x0000001800027825 */ /* 0x002fca00078e0202 */
[----:B0-----:R-:W-:Y:S04]  /*1dc0*/  STG.E.64 desc[UR10][R2.64], R30 ;  /* 0x0000001e02007986 */ /* 0x001fe8000c101b0a */
[----:B------:R-:W-:Y:S04]  /*1dd0*/  STG.E.64 desc[UR10][R2.64+0x8], R26 ;  /* 0x0000081a02007986 */ /* 0x000fe8000c101b0a */
[----:B------:R-:W-:Y:S01]  /*1de0*/  STG.E.64 desc[UR10][R2.64+0x10], R24 ;  /* 0x0000101802007986 */ /* 0x000fe2000c101b0a */
[----:B------:R-:W-:Y:S05]  /*1df0*/  EXIT ;  /* 0x000000000000794d */ /* 0x000fea0003800000 */
        .weak           $__internal_0_$__cuda_sm20_dblrcp_rn_slowpath_v3
        .type           $__internal_0_$__cuda_sm20_dblrcp_rn_slowpath_v3,@function
        .size           $__internal_0_$__cuda_sm20_dblrcp_rn_slowpath_v3,($__internal_1_$__cuda_sm20_dsqrt_rn_f64_mediumpath_v1 - $__internal_0_$__cuda_sm20_dblrcp_rn_slowpath_v3)
$__internal_0_$__cuda_sm20_dblrcp_rn_slowpath_v3:
[----:B------:R-:W-:Y:S01]  /*1e00*/  IMAD.MOV.U32 R32, RZ, RZ, R6 ;  /* 0x000000ffff207224 */ /* 0x000fe200078e0006 */
[----:B------:R-:W-:Y:S01]  /*1e10*/  MOV R33, R5 ;  /* 0x0000000500217202 */ /* 0x000fe20000000f00 */
[----:B------:R-:W-:Y:S05]  /*1e20*/  BSSY.RECONVERGENT B1, `(.L_x_32) ;  /* 0x0000023000017945 */ /* 0x000fea0003800200 */
[----:B------:R-:W-:-:S14]  /*1e30*/  DSETP.GTU.AND P0, PT, |R32|, +INF , PT ;  /* 0x7ff000002000742a */ /* 0x000fdc0003f0c200 */
[----:B------:R-:W-:Y:S05]  /*1e40*/  @P0 BRA `(.L_x_33) ;  /* 0x0000000000780947 */ /* 0x000fea0003800000 */
[----:B------:R-:W-:-:S05]  /*1e50*/  LOP3.LUT R5, R5, 0x7fffffff, RZ, 0xc0, !PT ;  /* 0x7fffffff05057812 */ /* 0x000fca00078ec0ff */
[----:B------:R-:W-:-:S05]  /*1e60*/  VIADD R6, R5, 0xffffffff ;  /* 0xffffffff05067836 */ /* 0x000fca0000000000 */
[----:B------:R-:W-:-:S13]  /*1e70*/  ISETP.GE.U32.AND P0, PT, R6, 0x7fefffff, PT ;  /* 0x7fefffff0600780c */ /* 0x000fda0003f06070 */
[----:B------:R-:W-:Y:S01]  /*1e80*/  @P0 LOP3.LUT R7, R33, 0x7ff00000, RZ, 0x3c, !PT ;  /* 0x7ff0000021070812 */ /* 0x000fe200078e3cff */
[----:B------:R-:W-:Y:S01]  /*1e90*/  @P0 IMAD.MOV.U32 R6, RZ, RZ, RZ ;  /* 0x000000ffff060224 */ /* 0x000fe200078e00ff */
[----:B------:R-:W-:Y:S06]  /*1ea0*/  @P0 BRA `(.L_x_34) ;  /* 0x0000000000680947 */ /* 0x000fec0003800000 */
[----:B------:R-:W-:-:S13]  /*1eb0*/  ISETP.GE.U32.AND P0, PT, R5, 0x1000001, PT ;  /* 0x010000010500780c */ /* 0x000fda0003f06070 */
[----:B------:R-:W-:Y:S05]  /*1ec0*/  @!P0 BRA `(.L_x_35) ;  /* 0x0000000000348947 */ /* 0x000fea0003800000 */
[----:B------:R-:W-:Y:S01]  /*1ed0*/  IADD3 R7, PT, PT, R33, -0x3fe00000, RZ ;  /* 0xc020000021077810 */ /* 0x000fe20007ffe0ff */
[----:B------:R-:W-:-:S03]  /*1ee0*/  IMAD.MOV.U32 R6, RZ, RZ, R32 ;  /* 0x000000ffff067224 */ /* 0x000fc600078e0020 */
[----:B------:R-:W0:Y:S03]  /*1ef0*/  MUFU.RCP64H R5, R7 ;  /* 0x0000000700057308 */ /* 0x000e260000001800 */
[----:B0-----:R-:W-:-:S08]  /*1f00*/  DFMA R34, -R6, R4, 1 ;  /* 0x3ff000000622742b */ /* 0x001fd00000000104 */
[----:B------:R-:W-:-:S08]  /*1f10*/  DFMA R34, R34, R34, R34 ;  /* 0x000000222222722b */ /* 0x000fd00000000022 */
[----:B------:R-:W-:-:S08]  /*1f20*/  DFMA R34, R4, R34, R4 ;  /* 0x000000220422722b */ /* 0x000fd00000000004 */
[----:B------:R-:W-:-:S08]  /*1f30*/  DFMA R4, -R6, R34, 1 ;  /* 0x3ff000000604742b */ /* 0x000fd00000000122 */
[----:B------:R-:W-:-:S08]  /*1f40*/  DFMA R4, R34, R4, R34 ;  /* 0x000000042204722b */ /* 0x000fd00000000022 */
[----:B------:R-:W-:-:S08]  /*1f50*/  DMUL R4, R4, 2.2250738585072013831e-308 ;  /* 0x0010000004047828 */ /* 0x000fd00000000000 */
[----:B------:R-:W-:-:S08]  /*1f60*/  DFMA R32, -R32, R4, 1 ;  /* 0x3ff000002020742b */ /* 0x000fd00000000104 */
[----:B------:R-:W-:-:S08]  /*1f70*/  DFMA R32, R32, R32, R32 ;  /* 0x000000202020722b */ /* 0x000fd00000000020 */
[----:B------:R-:W-:Y:S01]  /*1f80*/  DFMA R6, R4, R32, R4 ;  /* 0x000000200406722b */ /* 0x000fe20000000004 */
[----:B------:R-:W-:Y:S10]  /*1f90*/  BRA `(.L_x_34) ;  /* 0x00000000002c7947 */ /* 0x000ff40003800000 */
.L_x_35:
[----:B------:R-:W-:-:S06]  /*1fa0*/  DMUL R32, R32, 8.11296384146066816958e+31 ;  /* 0x4690000020207828 */ /* 0x000fcc0000000000 */
[----:B------:R-:W0:Y:S02]  /*1fb0*/  MUFU.RCP64H R5, R33 ;  /* 0x0000002100057308 */ /* 0x000e240000001800 */
[----:B0-----:R-:W-:-:S08]  /*1fc0*/  DFMA R6, -R32, R4, 1 ;  /* 0x3ff000002006742b */ /* 0x001fd00000000104 */
[----:B------:R-:W-:-:S08]  /*1fd0*/  DFMA R6, R6, R6, R6 ;  /* 0x000000060606722b */ /* 0x000fd00000000006 */
[----:B------:R-:W-:-:S08]  /*1fe0*/  DFMA R6, R4, R6, R4 ;  /* 0x000000060406722b */ /* 0x000fd00000000004 */
[----:B------:R-:W-:-:S08]  /*1ff0*/  DFMA R4, -R32, R6, 1 ;  /* 0x3ff000002004742b */ /* 0x000fd00000000106 */
[----:B------:R-:W-:-:S08]  /*2000*/  DFMA R4, R6, R4, R6 ;  /* 0x000000040604722b */ /* 0x000fd00000000006 */
[----:B------:R-:W-:Y:S01]  /*2010*/  DMUL R6, R4, 8.11296384146066816958e+31 ;  /* 0x4690000004067828 */ /* 0x000fe20000000000 */
[----:B------:R-:W-:Y:S10]  /*2020*/  BRA `(.L_x_34) ;  /* 0x0000000000087947 */ /* 0x000ff40003800000 */
.L_x_33:
[----:B------:R-:W-:Y:S01]  /*2030*/  LOP3.LUT R7, R33, 0x80000, RZ, 0xfc, !PT ;  /* 0x0008000021077812 */ /* 0x000fe200078efcff */
[----:B------:R-:W-:-:S07]  /*2040*/  IMAD.MOV.U32 R6, RZ, RZ, R32 ;  /* 0x000000ffff067224 */ /* 0x000fce00078e0020 */
.L_x_34:
[----:B------:R-:W-:Y:S05]  /*2050*/  BSYNC.RECONVERGENT B1 ;  /* 0x0000000000017941 */ /* 0x000fea0003800200 */
.L_x_32:
[----:B------:R-:W-:Y:S02]  /*2060*/  IMAD.MOV.U32 R5, RZ, RZ, R7 ;  /* 0x000000ffff057224 */ /* 0x000fe400078e0007 */
[----:B------:R-:W-:Y:S01]  /*2070*/  HFMA2 R7, -RZ, RZ, 0, 0 ;  /* 0x00000000ff077431 */ /* 0x000fe200000001ff */
[----:B------:R-:W-:Y:S01]  /*2080*/  MOV R4, R6 ;  /* 0x0000000600047202 */ /* 0x000fe20000000f00 */
[----:B------:R-:W-:-:S04]  /*2090*/  IMAD.MOV.U32 R6, RZ, RZ, R2 ;  /* 0x000000ffff067224 */ /* 0x000fc800078e0002 */
[----:B------:R-:W-:Y:S05]  /*20a0*/  RET.REL.NODEC R6 `(_Z19computeForcesKerneliPK7double3PS_) ;  /* 0xffffffdc06d47950 */ /* 0x000fea0003c3ffff */
        .weak           $__internal_1_$__cuda_sm20_dsqrt_rn_f64_mediumpath_v1
        .type           $__internal_1_$__cuda_sm20_dsqrt_rn_f64_mediumpath_v1,@function
        .size           $__internal_1_$__cuda_sm20_dsqrt_rn_f64_mediumpath_v1,(.L_x_42 - $__internal_1_$__cuda_sm20_dsqrt_rn_f64_mediumpath_v1)
$__internal_1_$__cuda_sm20_dsqrt_rn_f64_mediumpath_v1:
[----:B------:R-:W-:Y:S01]  /*20b0*/  ISETP.GE.U32.AND P0, PT, R36, -0x3400000, PT ;  /* 0xfcc000002400780c */ /* 0x000fe20003f06070 */
[----:B------:R-:W-:-:S12]  /*20c0*/  BSSY.RECONVERGENT B1, `(.L_x_36) ;  /* 0x0000023000017945 */ /* 0x000fd80003800200 */
[----:B------:R-:W-:Y:S05]  /*20d0*/  @!P0 BRA `(.L_x_37) ;  /* 0x0000000000208947 */ /* 0x000fea0003800000 */
[----:B------:R-:W-:-:S10]  /*20e0*/  DFMA.RM R32, R32, R4, R34 ;  /* 0x000000042020722b */ /* 0x000fd40000004022 */
[----:B------:R-:W-:-:S05]  /*20f0*/  IADD3 R4, P0, PT, R32, 0x1, RZ ;  /* 0x0000000120047810 */ /* 0x000fca0007f1e0ff */
[----:B------:R-:W-:-:S06]  /*2100*/  IMAD.X R5, RZ, RZ, R33, P0 ;  /* 0x000000ffff057224 */ /* 0x000fcc00000e0621 */
[----:B------:R-:W-:-:S08]  /*2110*/  DFMA.RP R6, -R32, R4, R6 ;  /* 0x000000042006722b */ /* 0x000fd00000008106 */
[----:B------:R-:W-:-:S06]  /*2120*/  DSETP.GT.AND P0, PT, R6, RZ, PT ;  /* 0x000000ff0600722a */ /* 0x000fcc0003f04000 */
[----:B------:R-:W-:Y:S02]  /*2130*/  FSEL R4, R4, R32, P0 ;  /* 0x0000002004047208 */ /* 0x000fe40000000000 */
[----:B------:R-:W-:Y:S01]  /*2140*/  FSEL R5, R5, R33, P0 ;  /* 0x0000002105057208 */ /* 0x000fe20000000000 */
[----:B------:R-:W-:Y:S06]  /*2150*/  BRA `(.L_x_38) ;  /* 0x0000000000647947 */ /* 0x000fec0003800000 */
.L_x_37:
[----:B------:R-:W-:-:S14]  /*2160*/  DSETP.NE.AND P0, PT, R6, RZ, PT ;  /* 0x000000ff0600722a */ /* 0x000fdc0003f05000 */
[----:B------:R-:W-:Y:S05]  /*2170*/  @!P0 BRA `(.L_x_39) ;  /* 0x0000000000588947 */ /* 0x000fea0003800000 */
[----:B------:R-:W-:-:S13]  /*2180*/  ISETP.GE.AND P0, PT, R7, RZ, PT ;  /* 0x000000ff0700720c */ /* 0x000fda0003f06270 */
[----:B------:R-:W-:Y:S01]  /*2190*/  @!P0 IMAD.MOV.U32 R4, RZ, RZ, 0x0 ;  /* 0x00000000ff048424 */ /* 0x000fe200078e00ff */
[----:B------:R-:W-:Y:S01]  /*21a0*/  @!P0 MOV R5, 0xfff80000 ;  /* 0xfff8000000058802 */ /* 0x000fe20000000f00 */
[----:B------:R-:W-:Y:S06]  /*21b0*/  @!P0 BRA `(.L_x_38) ;  /* 0x00000000004c8947 */ /* 0x000fec0003800000 */
[----:B------:R-:W-:-:S13]  /*21c0*/  ISETP.GT.AND P0, PT, R7, 0x7fefffff, PT ;  /* 0x7fefffff0700780c */ /* 0x000fda0003f04270 */
[----:B------:R-:W-:Y:S05]  /*21d0*/  @P0 BRA `(.L_x_39) ;  /* 0x0000000000400947 */ /* 0x000fea0003800000 */
[----:B------:R-:W-:Y:S01]  /*21e0*/  DMUL R34, R6, 8.11296384146066816958e+31 ;  /* 0x4690000006227828 */ /* 0x000fe20000000000 */
[----:B------:R-:W-:Y:S01]  /*21f0*/  IMAD.MOV.U32 R32, RZ, RZ, RZ ;  /* 0x000000ffff207224 */ /* 0x000fe200078e00ff */
[----:B------:R-:W-:Y:S01]  /*2200*/  MOV R5, 0x3fd80000 ;  /* 0x3fd8000000057802 */ /* 0x000fe20000000f00 */
[----:B------:R-:W-:-:S03]  /*2210*/  IMAD.MOV.U32 R4, RZ, RZ, 0x0 ;  /* 0x00000000ff047424 */ /* 0x000fc600078e00ff */
[----:B------:R-:W0:Y:S02]  /*2220*/  MUFU.RSQ64H R33, R35 ;  /* 0x0000002300217308 */ /* 0x000e240000001c00 */
[----:B0-----:R-:W-:-:S08]  /*2230*/  DMUL R6, R32, R32 ;  /* 0x0000002020067228 */ /* 0x001fd00000000000 */
[----:B------:R-:W-:-:S08]  /*2240*/  DFMA R6, R34, -R6, 1 ;  /* 0x3ff000002206742b */ /* 0x000fd00000000806 */
[----:B------:R-:W-:Y:S02]  /*2250*/  DFMA R4, R6, R4, 0.5 ;  /* 0x3fe000000604742b */ /* 0x000fe40000000004 */
[----:B------:R-:W-:-:S08]  /*2260*/  DMUL R6, R32, R6 ;  /* 0x0000000620067228 */ /* 0x000fd00000000000 */
[----:B------:R-:W-:-:S08]  /*2270*/  DFMA R6, R4, R6, R32 ;  /* 0x000000060406722b */ /* 0x000fd00000000020 */
[----:B------:R-:W-:Y:S02]  /*2280*/  DMUL R4, R34, R6 ;  /* 0x0000000622047228 */ /* 0x000fe40000000000 */
[----:B------:R-:W-:-:S06]  /*2290*/  VIADD R7, R7, 0xfff00000 ;  /* 0xfff0000007077836 */ /* 0x000fcc0000000000 */
[----:B------:R-:W-:-:S08]  /*22a0*/  DFMA R32, R4, -R4, R34 ;  /* 0x800000040420722b */ /* 0x000fd00000000022 */
[----:B------:R-:W-:-:S10]  /*22b0*/  DFMA R4, R6, R32, R4 ;  /* 0x000000200604722b */ /* 0x000fd40000000004 */
[----:B------:R-:W-:Y:S01]  /*22c0*/  VIADD R5, R5, 0xfcb00000 ;  /* 0xfcb0000005057836 */ /* 0x000fe20000000000 */
[----:B------:R-:W-:Y:S06]  /*22d0*/  BRA `(.L_x_38) ;  /* 0x0000000000047947 */ /* 0x000fec0003800000 */
.L_x_39:
[----:B------:R-:W-:-:S11]  /*22e0*/  DADD R4, R6, R6 ;  /* 0x0000000006047229 */ /* 0x000fd60000000006 */
.L_x_38:
[----:B------:R-:W-:Y:S05]  /*22f0*/  BSYNC.RECONVERGENT B1 ;  /* 0x0000000000017941 */ /* 0x000fea0003800200 */
.L_x_36:
[----:B------:R-:W-:Y:S01]  /*2300*/  MOV R6, R2 ;  /* 0x0000000200067202 */ /* 0x000fe20000000f00 */
[----:B------:R-:W-:-:S04]  /*2310*/  IMAD.MOV.U32 R7, RZ, RZ, 0x0 ;  /* 0x00000000ff077424 */ /* 0x000fc800078e00ff */
[----:B------:R-:W-:Y:S05]  /*2320*/  RET.REL.NODEC R6 `(_Z19computeForcesKerneliPK7double3PS_) ;  /* 0xffffffdc06347950 */ /* 0x000fea0003c3ffff */
.L_x_40:
[----:B------:R-:W-:-:S00]  /*2330*/  BRA `(.L_x_40) ;  /* 0xfffffffc00fc7947 */ /* 0x000fc0000383ffff */
[----:B------:R-:W-:-:S00]  /*2340*/  NOP ;  /* 0x0000000000007918 */ /* 0x000fc00000000000 */
        /* <DEDUP_REMOVED lines=11> */
.L_x_42:


//--------------------- .nv.shared.reserved.0     --------------------------
	.section	.nv.shared.reserved.0,"aw",@nobits
	.weak		__nv_reservedSMEM_offset_0_alias
	.size		__nv_reservedSMEM_offset_0_alias, 0, 64
	.other		__nv_reservedSMEM_offset_0_alias,@"STO_CUDA_RESERVED_SHARED STV_DEFAULT"
__nv_reservedSMEM_offset_0_alias:
	.zero		0
	.zero		64


//--------------------- .nv.constant0._Z19computeForcesKerneliPK7double3PS_ --------------------------
	.section	.nv.constant0._Z19computeForcesKerneliPK7double3PS_,"a",@progbits
	.sectionflags	@""
	.align	4
.nv.constant0._Z19computeForcesKerneliPK7double3PS_:
	.zero		920


//--------------------- SYMBOLS --------------------------

	.type		.nv.reservedSmem.offset0,@object
	.size		.nv.reservedSmem.offset0,0x4
